//
// Generated by NVIDIA NVVM Compiler
//
// Compiler Build ID: CL-36424714
// Cuda compilation tools, release 13.0, V13.0.88
// Based on NVVM 20.0.0
//

.version 9.0
.target sm_100
.address_size 64

	// .globl	_Z15double_elementsPfi

.visible .entry _Z15double_elementsPfi(
	.param .u64 .ptr .align 1 _Z15double_elementsPfi_param_0,
	.param .u32 _Z15double_elementsPfi_param_1
)
{
	.reg .pred 	%p<2>;
	.reg .b32 	%r<6>;
	.reg .b32 	%f<3>;
	.reg .b64 	%rd<5>;

	ld.param.u64 	%rd1, [_Z15double_elementsPfi_param_0];
	ld.param.u32 	%r2, [_Z15double_elementsPfi_param_1];
	mov.u32 	%r3, %ctaid.x;
	mov.u32 	%r4, %ntid.x;
	mov.u32 	%r5, %tid.x;
	mad.lo.s32 	%r1, %r3, %r4, %r5;
	setp.ge.s32 	%p1, %r1, %r2;
	@%p1 bra 	$L__BB0_2;
	cvta.to.global.u64 	%rd2, %rd1;
	mul.wide.s32 	%rd3, %r1, 4;
	add.s64 	%rd4, %rd2, %rd3;
	ld.global.f32 	%f1, [%rd4];
	add.f32 	%f2, %f1, %f1;
	st.global.f32 	[%rd4], %f2;
$L__BB0_2:
	ret;

}


// ===== COMPILED SASS (sm_100) =====

	.target	sm_100

	.elftype	@"ET_EXEC"


//--------------------- .note.nv.tkinfo           --------------------------
	.section	.note.nv.tkinfo,"",@"SHT_NOTE"
	.sectionflags	@"SHF_NOTE_NV_TKINFO"
	.tkinfo
        /*0018*/ 	.word	0x00000002
        /*0030*/ 	.string	""
        /*0030*/ 	.string	"ptxas"
        /*0030*/ 	.string	"Cuda compilation tools, release 13.0, V13.0.88"
        /*0030*/ 	.string	"Build cuda_13.0.r13.0/compiler.36424714_0"
        /*0030*/ 	.string	"-arch sm_100 -m 64 "



//--------------------- .note.nv.cuinfo           --------------------------
	.section	.note.nv.cuinfo,"",@"SHT_NOTE"
	.sectionflags	@"SHF_NOTE_NV_CUINFO"
        /*0018*/ 	.short	0x0002
        /*001a*/ 	.short	0x0064
        /*001c*/ 	.short	0x0082
	.zero		2


//--------------------- .nv.info                  --------------------------
	.section	.nv.info,"",@"SHT_CUDA_INFO"
	.align	4


	//----- nvinfo : EIATTR_REGCOUNT
	.align		4
        /*0000*/ 	.byte	0x04, 0x2f
        /*0002*/ 	.short	(.L_1 - .L_0)
	.align		4
.L_0:
        /*0004*/ 	.word	index@(_Z15double_elementsPfi)
        /*0008*/ 	.word	0x00000008


	//----- nvinfo : EIATTR_FRAME_SIZE
	.align		4
.L_1:
        /*000c*/ 	.byte	0x04, 0x11
        /*000e*/ 	.short	(.L_3 - .L_2)
	.align		4
.L_2:
        /*0010*/ 	.word	index@(_Z15double_elementsPfi)
        /*0014*/ 	.word	0x00000000


	//----- nvinfo : EIATTR_MIN_STACK_SIZE
	.align		4
.L_3:
        /*0018*/ 	.byte	0x04, 0x12
        /*001a*/ 	.short	(.L_5 - .L_4)
	.align		4
.L_4:
        /*001c*/ 	.word	index@(_Z15double_elementsPfi)
        /*0020*/ 	.word	0x00000000
.L_5:


//--------------------- .nv.compat                --------------------------
	.section	.nv.compat,"",@"SHT_CUDA_COMPAT_INFO"
	.align	4
        /*0000*/ 	.byte	0x02, 0x09, 0x00, 0x00, 0x02, 0x02, 0x01, 0x00, 0x02, 0x05, 0x05, 0x00, 0x03, 0x07, 0x01, 0x01
        /*0010*/ 	.byte	0x02, 0x03, 0x00, 0x00, 0x02, 0x06, 0x01, 0x00, 0x04, 0x0b, 0x08, 0x00, 0x09, 0x00, 0x00, 0x00
        /*0020*/ 	.byte	0x00, 0x00, 0x00, 0x00


//--------------------- .nv.info._Z15double_elementsPfi --------------------------
	.section	.nv.info._Z15double_elementsPfi,"",@"SHT_CUDA_INFO"
	.sectionflags	@""
	.align	4


	//----- nvinfo : EIATTR_CUDA_API_VERSION
	.align		4
        /*0000*/ 	.byte	0x04, 0x37
        /*0002*/ 	.short	(.L_7 - .L_6)
.L_6:
        /*0004*/ 	.word	0x00000082


	//----- nvinfo : EIATTR_KPARAM_INFO
	.align		4
.L_7:
        /*0008*/ 	.byte	0x04, 0x17
        /*000a*/ 	.short	(.L_9 - .L_8)
.L_8:
        /*000c*/ 	.word	0x00000000
        /*0010*/ 	.short	0x0001
        /*0012*/ 	.short	0x0008
        /*0014*/ 	.byte	0x00, 0xf0, 0x11, 0x00


	//----- nvinfo : EIATTR_KPARAM_INFO
	.align		4
.L_9:
        /*0018*/ 	.byte	0x04, 0x17
        /*001a*/ 	.short	(.L_11 - .L_10)
.L_10:
        /*001c*/ 	.word	0x00000000
        /*0020*/ 	.short	0x0000
        /*0022*/ 	.short	0x0000
        /*0024*/ 	.byte	0x00, 0xf5, 0x21, 0x00


	//----- nvinfo : EIATTR_SPARSE_MMA_MASK
	.align		4
.L_11:
        /*0028*/ 	.byte	0x03, 0x50
        /*002a*/ 	.short	0x0000


	//----- nvinfo : EIATTR_MAXREG_COUNT
	.align		4
        /*002c*/ 	.byte	0x03, 0x1b
        /*002e*/ 	.short	0x00ff


	//----- nvinfo : EIATTR_MERCURY_ISA_VERSION
	.align		4
        /*0030*/ 	.byte	0x03, 0x5f
        /*0032*/ 	.short	0x0101


	//----- nvinfo : EIATTR_VRC_CTA_INIT_COUNT
	.align		4
        /*0034*/ 	.byte	0x02, 0x4a
	.zero		1
	.zero		1


	//----- nvinfo : EIATTR_EXIT_INSTR_OFFSETS
	.align		4
        /*0038*/ 	.byte	0x04, 0x1c
        /*003a*/ 	.short	(.L_13 - .L_12)


	//   ....[0]....
.L_12:
        /*003c*/ 	.word	0x00000070


	//   ....[1]....
        /*0040*/ 	.word	0x000000e0


	//----- nvinfo : EIATTR_CBANK_PARAM_SIZE
	.align		4
.L_13:
        /*0044*/ 	.byte	0x03, 0x19
        /*0046*/ 	.short	0x000c


	//----- nvinfo : EIATTR_PARAM_CBANK
	.align		4
        /*0048*/ 	.byte	0x04, 0x0a
        /*004a*/ 	.short	(.L_15 - .L_14)
	.align		4
.L_14:
        /*004c*/ 	.word	index@(.nv.constant0._Z15double_elementsPfi)
        /*0050*/ 	.short	0x0380
        /*0052*/ 	.short	0x000c


	//----- nvinfo : EIATTR_SW_WAR
	.align		4
.L_15:
        /*0054*/ 	.byte	0x04, 0x36
        /*0056*/ 	.short	(.L_17 - .L_16)
.L_16:
        /*0058*/ 	.word	0x00000008
.L_17:


//--------------------- .nv.callgraph             --------------------------
	.section	.nv.callgraph,"",@"SHT_CUDA_CALLGRAPH"
	.align	4
	.sectionentsize	8
	.align		4
        /*0000*/ 	.word	0x00000000
	.align		4
        /*0004*/ 	.word	0xffffffff
	.align		4
        /*0008*/ 	.word	0x00000000
	.align		4
        /*000c*/ 	.word	0xfffffffe
	.align		4
        /*0010*/ 	.word	0x00000000
	.align		4
        /*0014*/ 	.word	0xfffffffd
	.align		4
        /*0018*/ 	.word	0x00000000
	.align		4
        /*001c*/ 	.word	0xfffffffc


//--------------------- .text._Z15double_elementsPfi --------------------------
	.section	.text._Z15double_elementsPfi,"ax",@progbits
	.align	128
        .global         _Z15double_elementsPfi
        .type           _Z15double_elementsPfi,@function
        .size           _Z15double_elementsPfi,(.L_x_1 - _Z15double_elementsPfi)
        .other          _Z15double_elementsPfi,@"STO_CUDA_ENTRY STV_DEFAULT"
_Z15double_elementsPfi:
.text._Z15double_elementsPfi:
[----:B------:R-:W-:Y:S01]  /*0000*/  LDC R1, c[0x0][0x37c] ;  /* 0x0000df00ff017b82 */ /* 0x000fe20000000800 */
[----:B------:R-:W0:Y:S07]  /*0010*/  S2R R0, SR_TID.X ;  /* 0x0000000000007919 */ /* 0x000e2e0000002100 */
[----:B------:R-:W0:Y:S01]  /*0020*/  S2UR UR4, SR_CTAID.X ;  /* 0x00000000000479c3 */ /* 0x000e220000002500 */
[----:B------:R-:W1:Y:S07]  /*0030*/  LDCU UR5, c[0x0][0x388] ;  /* 0x00007100ff0577ac */ /* 0x000e6e0008000800 */
[----:B------:R-:W0:Y:S02]  /*0040*/  LDC R5, c[0x0][0x360] ;  /* 0x0000d800ff057b82 */ /* 0x000e240000000800 */
[----:B0-----:R-:W-:-:S05]  /*0050*/  IMAD R5, R5, UR4, R0 ;  /* 0x0000000405057c24 */ /* 0x001fca000f8e0200 */
[----:B-1----:R-:W-:-:S13]  /*0060*/  ISETP.GE.AND P0, PT, R5, UR5, PT ;  /* 0x0000000505007c0c */ /* 0x002fda000bf06270 */
[----:B------:R-:W-:Y:S05]  /*0070*/  @P0 EXIT ;  /* 0x000000000000094d */ /* 0x000fea0003800000 */
[----:B------:R-:W0:Y:S01]  /*0080*/  LDC.64 R2, c[0x0][0x380] ;  /* 0x0000e000ff027b82 */ /* 0x000e220000000a00 */
[----:B------:R-:W1:Y:S01]  /*0090*/  LDCU.64 UR4, c[0x0][0x358] ;  /* 0x00006b00ff0477ac */ /* 0x000e620008000a00 */
[----:B0-----:R-:W-:-:S05]  /*00a0*/  IMAD.WIDE R2, R5, 0x4, R2 ;  /* 0x0000000405027825 */ /* 0x001fca00078e0202 */
[----:B-1----:R-:W2:Y:S02]  /*00b0*/  LDG.E R0, desc[UR4][R2.64] ;  /* 0x0000000402007981 */ /* 0x002ea4000c1e1900 */
[----:B--2---:R-:W-:-:S05]  /*00c0*/  FADD R5, R0, R0 ;  /* 0x0000000000057221 */ /* 0x004fca0000000000 */
[----:B------:R-:W-:Y:S01]  /*00d0*/  STG.E desc[UR4][R2.64], R5 ;  /* 0x0000000502007986 */ /* 0x000fe2000c101904 */
[----:B------:R-:W-:Y:S05]  /*00e0*/  EXIT ;  /* 0x000000000000794d */ /* 0x000fea0003800000 */
.L_x_0:
[----:B------:R-:W-:-:S00]  /*00f0*/  BRA `(.L_x_0) ;  /* 0xfffffffc00fc7947 */ /* 0x000fc0000383ffff */
[----:B------:R-:W-:-:S00]  /*0100*/  NOP ;  /* 0x0000000000007918 */ /* 0x000fc00000000000 */
[----:B------:R-:W-:-:S00]  /*0110*/  NOP ;  /* 0x0000000000007918 */ /* 0x000fc00000000000 */
[----:B------:R-:W-:-:S00]  /*0120*/  NOP ;  /* 0x0000000000007918 */ /* 0x000fc00000000000 */
[----:B------:R-:W-:-:S00]  /*0130*/  NOP ;  /* 0x0000000000007918 */ /* 0x000fc00000000000 */
[----:B------:R-:W-:-:S00]  /*0140*/  NOP ;  /* 0x0000000000007918 */ /* 0x000fc00000000000 */
[----:B------:R-:W-:-:S00]  /*0150*/  NOP ;  /* 0x0000000000007918 */ /* 0x000fc00000000000 */
[----:B------:R-:W-:-:S00]  /*0160*/  NOP ;  /* 0x0000000000007918 */ /* 0x000fc00000000000 */
[----:B------:R-:W-:-:S00]  /*0170*/  NOP ;  /* 0x0000000000007918 */ /* 0x000fc00000000000 */
.L_x_1:


//--------------------- .nv.shared.reserved.0     --------------------------
	.section	.nv.shared.reserved.0,"aw",@nobits
	.weak		__nv_reservedSMEM_offset_0_alias
	.size		__nv_reservedSMEM_offset_0_alias, 0, 64
	.other		__nv_reservedSMEM_offset_0_alias,@"STO_CUDA_RESERVED_SHARED STV_DEFAULT"
__nv_reservedSMEM_offset_0_alias:
	.zero		0
	.zero		64


//--------------------- .nv.constant0._Z15double_elementsPfi --------------------------
	.section	.nv.constant0._Z15double_elementsPfi,"a",@progbits
	.sectionflags	@""
	.align	4
.nv.constant0._Z15double_elementsPfi:
	.zero		908


//--------------------- SYMBOLS --------------------------

	.type		.nv.reservedSmem.offset0,@object
	.size		.nv.reservedSmem.offset0,0x4
